







.version 5.0
.target sm_61
.address_size 64


.global .align 8 .b8 _ZTVSt9basic_iosIcSt11char_traitsIcEE[32];
.global .align 8 .b8 _ZTTSo[8];
.global .align 8 .b8 _ZTVSt15basic_streambufIcSt11char_traitsIcEE[128];
.global .align 8 .b8 _ZTVNSt7__cxx1115basic_stringbufIcSt11char_traitsIcESaIcEEE[128];
.global .align 8 .b8 _ZTTNSt7__cxx1119basic_ostringstreamIcSt11char_traitsIcESaIcEEE[8];
.global .align 8 .b8 _ZTVN10__cxxabiv119__pointer_type_infoE[8];
.global .align 8 .b8 _ZTVN10__cxxabiv120__function_type_infoE[8];
.global .align 8 .b8 _ZTVN10__cxxabiv117__class_type_infoE[8];
.global .align 8 .b8 _ZTVN10__cxxabiv120__si_class_type_infoE[8];
.global .align 8 .b8 _ZTVN3c105ErrorE[40];
.global .align 8 .b8 _ZTVN6caffe28OperatorINS_11CUDAContextEEE[136];
.global .align 8 .b8 _ZTVN6caffe25GluOpIfNS_11CUDAContextEEE[136];

.visible .entry _ZN6caffe265_GLOBAL__N__41_tmpxft_00005d70_00000000_7_glu_op_cpp1_ii_497196c410glu_kernelEiiiPKfPf(
.param .u32 _ZN6caffe265_GLOBAL__N__41_tmpxft_00005d70_00000000_7_glu_op_cpp1_ii_497196c410glu_kernelEiiiPKfPf_param_0,
.param .u32 _ZN6caffe265_GLOBAL__N__41_tmpxft_00005d70_00000000_7_glu_op_cpp1_ii_497196c410glu_kernelEiiiPKfPf_param_1,
.param .u32 _ZN6caffe265_GLOBAL__N__41_tmpxft_00005d70_00000000_7_glu_op_cpp1_ii_497196c410glu_kernelEiiiPKfPf_param_2,
.param .u64 _ZN6caffe265_GLOBAL__N__41_tmpxft_00005d70_00000000_7_glu_op_cpp1_ii_497196c410glu_kernelEiiiPKfPf_param_3,
.param .u64 _ZN6caffe265_GLOBAL__N__41_tmpxft_00005d70_00000000_7_glu_op_cpp1_ii_497196c410glu_kernelEiiiPKfPf_param_4
)
{
.reg .pred %p<9>;
.reg .f32 %f<16>;
.reg .b32 %r<40>;
.reg .f64 %fd<8>;
.reg .b64 %rd<47>;


ld.param.u32 %r5, [_ZN6caffe265_GLOBAL__N__41_tmpxft_00005d70_00000000_7_glu_op_cpp1_ii_497196c410glu_kernelEiiiPKfPf_param_0];
ld.param.u32 %r3, [_ZN6caffe265_GLOBAL__N__41_tmpxft_00005d70_00000000_7_glu_op_cpp1_ii_497196c410glu_kernelEiiiPKfPf_param_1];
ld.param.u32 %r4, [_ZN6caffe265_GLOBAL__N__41_tmpxft_00005d70_00000000_7_glu_op_cpp1_ii_497196c410glu_kernelEiiiPKfPf_param_2];
ld.param.u64 %rd24, [_ZN6caffe265_GLOBAL__N__41_tmpxft_00005d70_00000000_7_glu_op_cpp1_ii_497196c410glu_kernelEiiiPKfPf_param_3];
ld.param.u64 %rd25, [_ZN6caffe265_GLOBAL__N__41_tmpxft_00005d70_00000000_7_glu_op_cpp1_ii_497196c410glu_kernelEiiiPKfPf_param_4];
mov.u32 %r1, %ntid.x;
mov.u32 %r6, %ctaid.x;
mov.u32 %r7, %tid.x;
mad.lo.s32 %r8, %r1, %r6, %r7;
cvt.u64.u32	%rd41, %r8;
mul.lo.s32 %r9, %r3, %r5;
mul.lo.s32 %r10, %r9, %r4;
cvt.s64.s32	%rd2, %r10;
setp.ge.u64	%p1, %rd41, %rd2;
@%p1 bra BB0_15;

cvta.to.global.u64 %rd3, %rd25;
mul.lo.s32 %r11, %r3, %r4;
shl.b32 %r2, %r11, 1;
cvt.s64.s32	%rd4, %r3;
cvt.s64.s32	%rd5, %r4;
mov.u32 %r12, %nctaid.x;
mul.lo.s32 %r13, %r12, %r1;
cvt.u64.u32	%rd6, %r13;
cvta.to.global.u64 %rd34, %rd24;

BB0_2:
or.b64 %rd26, %rd41, %rd4;
and.b64 %rd27, %rd26, -4294967296;
setp.eq.s64	%p2, %rd27, 0;
@%p2 bra BB0_4;
bra.uni BB0_3;

BB0_4:
cvt.u32.u64	%r14, %rd4;
cvt.u32.u64	%r15, %rd41;
div.u32 %r16, %r15, %r14;
cvt.u64.u32	%rd42, %r16;
bra.uni BB0_5;

BB0_3:
div.u64 %rd42, %rd41, %rd4;

BB0_5:
or.b64 %rd28, %rd42, %rd5;
and.b64 %rd29, %rd28, -4294967296;
setp.eq.s64	%p3, %rd29, 0;
@%p3 bra BB0_7;
bra.uni BB0_6;

BB0_7:
cvt.u32.u64	%r17, %rd5;
cvt.u32.u64	%r18, %rd42;
div.u32 %r19, %r18, %r17;
cvt.u64.u32	%rd43, %r19;
bra.uni BB0_8;

BB0_6:
div.u64 %rd43, %rd42, %rd5;

BB0_8:
or.b64 %rd30, %rd41, %rd5;
and.b64 %rd31, %rd30, -4294967296;
setp.eq.s64	%p4, %rd31, 0;
@%p4 bra BB0_10;
bra.uni BB0_9;

BB0_10:
cvt.u32.u64	%r20, %rd5;
cvt.u32.u64	%r21, %rd41;
div.u32 %r22, %r21, %r20;
rem.u32 %r23, %r21, %r20;
cvt.u64.u32	%rd44, %r22;
cvt.u64.u32	%rd45, %r23;
bra.uni BB0_11;

BB0_9:
div.u64 %rd44, %rd41, %rd5;
rem.u64 %rd45, %rd41, %rd5;

BB0_11:
or.b64 %rd32, %rd44, %rd4;
and.b64 %rd33, %rd32, -4294967296;
setp.eq.s64	%p5, %rd33, 0;
@%p5 bra BB0_13;
bra.uni BB0_12;

BB0_13:
cvt.u32.u64	%r24, %rd4;
cvt.u32.u64	%r25, %rd44;
rem.u32 %r26, %r25, %r24;
cvt.u64.u32	%rd46, %r26;
bra.uni BB0_14;

BB0_12:
rem.u64 %rd46, %rd44, %rd4;

BB0_14:
cvt.u32.u64	%r27, %rd43;
cvt.u32.u64	%r28, %rd46;
mul.lo.s32 %r29, %r28, %r4;
mul.lo.s32 %r30, %r2, %r27;
add.s32 %r31, %r29, %r30;
cvt.u32.u64	%r32, %rd45;
add.s32 %r33, %r31, %r32;
mul.wide.s32 %rd35, %r33, 4;
add.s64 %rd36, %rd34, %rd35;
add.s32 %r34, %r28, %r3;
add.s32 %r35, %r32, %r30;
mad.lo.s32 %r36, %r34, %r4, %r35;
mul.wide.s32 %rd37, %r36, 4;
add.s64 %rd38, %rd34, %rd37;
ld.global.f32 %f3, [%rd36];
cvt.f64.f32	%fd1, %f3;
ld.global.f32 %f4, [%rd38];
neg.f32 %f5, %f4;
mul.f32 %f6, %f4, 0fBFB8AA3B;
cvt.rzi.f32.f32	%f7, %f6;
mov.f32 %f8, 0fBF317200;
fma.rn.f32 %f9, %f7, %f8, %f5;
mov.f32 %f10, 0fB5BFBE8E;
fma.rn.f32 %f11, %f7, %f10, %f9;
mul.f32 %f2, %f11, 0f3FB8AA3B;

	ex2.approx.ftz.f32 %f1,%f2;

	add.f32 %f12, %f7, 0f00000000;
ex2.approx.f32 %f13, %f12;
mul.f32 %f14, %f1, %f13;
setp.gt.f32	%p6, %f4, 0f42D20000;
setp.lt.f32	%p7, %f4, 0fC2D20000;
cvt.f64.f32	%fd2, %f14;
add.f64 %fd3, %fd2, 0d3FF0000000000000;
rcp.rn.f64 %fd4, %fd3;
selp.f64	%fd5, 0d3FF0000000000000, %fd4, %p6;
selp.f64	%fd6, 0d0000000000000000, %fd5, %p7;
mul.f64 %fd7, %fd1, %fd6;
cvt.rn.f32.f64	%f15, %fd7;
mul.lo.s32 %r37, %r4, %r3;
mad.lo.s32 %r38, %r37, %r27, %r29;
add.s32 %r39, %r38, %r32;
mul.wide.s32 %rd39, %r39, 4;
add.s64 %rd40, %rd3, %rd39;
st.global.f32 [%rd40], %f15;
add.s64 %rd41, %rd6, %rd41;
setp.lt.u64	%p8, %rd41, %rd2;
@%p8 bra BB0_2;

BB0_15:
ret;
}




// ===== COMPILED SASS (sm_100) =====

	.target	sm_100

	.elftype	@"ET_EXEC"


//--------------------- .note.nv.tkinfo           --------------------------
	.section	.note.nv.tkinfo,"",@"SHT_NOTE"
	.sectionflags	@"SHF_NOTE_NV_TKINFO"
	.tkinfo
        /*0018*/ 	.word	0x00000002
        /*0030*/ 	.string	""
        /*0030*/ 	.string	"ptxas"
        /*0030*/ 	.string	"Cuda compilation tools, release 13.0, V13.0.88"
        /*0030*/ 	.string	"Build cuda_13.0.r13.0/compiler.36424714_0"
        /*0030*/ 	.string	"-arch sm_100 "



//--------------------- .note.nv.cuinfo           --------------------------
	.section	.note.nv.cuinfo,"",@"SHT_NOTE"
	.sectionflags	@"SHF_NOTE_NV_CUINFO"
        /*0018*/ 	.short	0x0002
        /*001a*/ 	.short	0x003d
        /*001c*/ 	.short	0x0082
	.zero		2


//--------------------- .nv.info                  --------------------------
	.section	.nv.info,"",@"SHT_CUDA_INFO"
	.align	4


	//----- nvinfo : EIATTR_REGCOUNT
	.align		4
        /*0000*/ 	.byte	0x04, 0x2f
        /*0002*/ 	.short	(.L_13 - .L_12)
	.align		4
.L_12:
        /*0004*/ 	.word	index@(_ZN6caffe265_GLOBAL__N__41_tmpxft_00005d70_00000000_7_glu_op_cpp1_ii_497196c410glu_kernelEiiiPKfPf)
        /*0008*/ 	.word	0x0000001c


	//----- nvinfo : EIATTR_FRAME_SIZE
	.align		4
.L_13:
        /*000c*/ 	.byte	0x04, 0x11
        /*000e*/ 	.short	(.L_15 - .L_14)
	.align		4
.L_14:
        /*0010*/ 	.word	index@($__internal_2_$__cuda_sm20_rem_u64)
        /*0014*/ 	.word	0x00000000


	//----- nvinfo : EIATTR_FRAME_SIZE
	.align		4
.L_15:
        /*0018*/ 	.byte	0x04, 0x11
        /*001a*/ 	.short	(.L_17 - .L_16)
	.align		4
.L_16:
        /*001c*/ 	.word	index@($__internal_1_$__cuda_sm20_div_u64)
        /*0020*/ 	.word	0x00000000


	//----- nvinfo : EIATTR_FRAME_SIZE
	.align		4
.L_17:
        /*0024*/ 	.byte	0x04, 0x11
        /*0026*/ 	.short	(.L_19 - .L_18)
	.align		4
.L_18:
        /*0028*/ 	.word	index@($__internal_0_$__cuda_sm20_dblrcp_rn_slowpath_v3)
        /*002c*/ 	.word	0x00000000


	//----- nvinfo : EIATTR_FRAME_SIZE
	.align		4
.L_19:
        /*0030*/ 	.byte	0x04, 0x11
        /*0032*/ 	.short	(.L_21 - .L_20)
	.align		4
.L_20:
        /*0034*/ 	.word	index@(_ZN6caffe265_GLOBAL__N__41_tmpxft_00005d70_00000000_7_glu_op_cpp1_ii_497196c410glu_kernelEiiiPKfPf)
        /*0038*/ 	.word	0x00000000


	//----- nvinfo : EIATTR_MIN_STACK_SIZE
	.align		4
.L_21:
        /*003c*/ 	.byte	0x04, 0x12
        /*003e*/ 	.short	(.L_23 - .L_22)
	.align		4
.L_22:
        /*0040*/ 	.word	index@(_ZN6caffe265_GLOBAL__N__41_tmpxft_00005d70_00000000_7_glu_op_cpp1_ii_497196c410glu_kernelEiiiPKfPf)
        /*0044*/ 	.word	0x00000000
.L_23:


//--------------------- .nv.compat                --------------------------
	.section	.nv.compat,"",@"SHT_CUDA_COMPAT_INFO"
	.align	4
        /*0000*/ 	.byte	0x02, 0x09, 0x00, 0x00, 0x02, 0x02, 0x01, 0x00, 0x02, 0x05, 0x05, 0x00, 0x03, 0x07, 0x01, 0x01
        /*0010*/ 	.byte	0x02, 0x03, 0x00, 0x00, 0x02, 0x06, 0x01, 0x00, 0x04, 0x0b, 0x08, 0x00, 0x01, 0x00, 0x00, 0x00
        /*0020*/ 	.byte	0x00, 0x00, 0x00, 0x00


//--------------------- .nv.info._ZN6caffe265_GLOBAL__N__41_tmpxft_00005d70_00000000_7_glu_op_cpp1_ii_497196c410glu_kernelEiiiPKfPf --------------------------
	.section	.nv.info._ZN6caffe265_GLOBAL__N__41_tmpxft_00005d70_00000000_7_glu_op_cpp1_ii_497196c410glu_kernelEiiiPKfPf,"",@"SHT_CUDA_INFO"
	.sectionflags	@""
	.align	4


	//----- nvinfo : EIATTR_CUDA_API_VERSION
	.align		4
        /*0000*/ 	.byte	0x04, 0x37
        /*0002*/ 	.short	(.L_25 - .L_24)
.L_24:
        /*0004*/ 	.word	0x00000082


	//----- nvinfo : EIATTR_KPARAM_INFO
	.align		4
.L_25:
        /*0008*/ 	.byte	0x04, 0x17
        /*000a*/ 	.short	(.L_27 - .L_26)
.L_26:
        /*000c*/ 	.word	0x00000000
        /*0010*/ 	.short	0x0004
        /*0012*/ 	.short	0x0018
        /*0014*/ 	.byte	0x00, 0xf0, 0x21, 0x00


	//----- nvinfo : EIATTR_KPARAM_INFO
	.align		4
.L_27:
        /*0018*/ 	.byte	0x04, 0x17
        /*001a*/ 	.short	(.L_29 - .L_28)
.L_28:
        /*001c*/ 	.word	0x00000000
        /*0020*/ 	.short	0x0003
        /*0022*/ 	.short	0x0010
        /*0024*/ 	.byte	0x00, 0xf0, 0x21, 0x00


	//----- nvinfo : EIATTR_KPARAM_INFO
	.align		4
.L_29:
        /*0028*/ 	.byte	0x04, 0x17
        /*002a*/ 	.short	(.L_31 - .L_30)
.L_30:
        /*002c*/ 	.word	0x00000000
        /*0030*/ 	.short	0x0002
        /*0032*/ 	.short	0x0008
        /*0034*/ 	.byte	0x00, 0xf0, 0x11, 0x00


	//----- nvinfo : EIATTR_KPARAM_INFO
	.align		4
.L_31:
        /*0038*/ 	.byte	0x04, 0x17
        /*003a*/ 	.short	(.L_33 - .L_32)
.L_32:
        /*003c*/ 	.word	0x00000000
        /*0040*/ 	.short	0x0001
        /*0042*/ 	.short	0x0004
        /*0044*/ 	.byte	0x00, 0xf0, 0x11, 0x00


	//----- nvinfo : EIATTR_KPARAM_INFO
	.align		4
.L_33:
        /*0048*/ 	.byte	0x04, 0x17
        /*004a*/ 	.short	(.L_35 - .L_34)
.L_34:
        /*004c*/ 	.word	0x00000000
        /*0050*/ 	.short	0x0000
        /*0052*/ 	.short	0x0000
        /*0054*/ 	.byte	0x00, 0xf0, 0x11, 0x00


	//----- nvinfo : EIATTR_SPARSE_MMA_MASK
	.align		4
.L_35:
        /*0058*/ 	.byte	0x03, 0x50
        /*005a*/ 	.short	0x0000


	//----- nvinfo : EIATTR_MAXREG_COUNT
	.align		4
        /*005c*/ 	.byte	0x03, 0x1b
        /*005e*/ 	.short	0x00ff


	//----- nvinfo : EIATTR_MERCURY_ISA_VERSION
	.align		4
        /*0060*/ 	.byte	0x03, 0x5f
        /*0062*/ 	.short	0x0101


	//----- nvinfo : EIATTR_VRC_CTA_INIT_COUNT
	.align		4
        /*0064*/ 	.byte	0x02, 0x4a
	.zero		1
	.zero		1


	//----- nvinfo : EIATTR_EXIT_INSTR_OFFSETS
	.align		4
        /*0068*/ 	.byte	0x04, 0x1c
        /*006a*/ 	.short	(.L_37 - .L_36)


	//   ....[0]....
.L_36:
        /*006c*/ 	.word	0x000000c0


	//   ....[1]....
        /*0070*/ 	.word	0x00000dc0


	//----- nvinfo : EIATTR_CRS_STACK_SIZE
	.align		4
.L_37:
        /*0074*/ 	.byte	0x04, 0x1e
        /*0076*/ 	.short	(.L_39 - .L_38)
.L_38:
        /*0078*/ 	.word	0x00000000


	//----- nvinfo : EIATTR_CBANK_PARAM_SIZE
	.align		4
.L_39:
        /*007c*/ 	.byte	0x03, 0x19
        /*007e*/ 	.short	0x0020


	//----- nvinfo : EIATTR_PARAM_CBANK
	.align		4
        /*0080*/ 	.byte	0x04, 0x0a
        /*0082*/ 	.short	(.L_41 - .L_40)
	.align		4
.L_40:
        /*0084*/ 	.word	index@(.nv.constant0._ZN6caffe265_GLOBAL__N__41_tmpxft_00005d70_00000000_7_glu_op_cpp1_ii_497196c410glu_kernelEiiiPKfPf)
        /*0088*/ 	.short	0x0380
        /*008a*/ 	.short	0x0020


	//----- nvinfo : EIATTR_SW_WAR
	.align		4
.L_41:
        /*008c*/ 	.byte	0x04, 0x36
        /*008e*/ 	.short	(.L_43 - .L_42)
.L_42:
        /*0090*/ 	.word	0x00000008
.L_43:


//--------------------- .nv.callgraph             --------------------------
	.section	.nv.callgraph,"",@"SHT_CUDA_CALLGRAPH"
	.align	4
	.sectionentsize	8
	.align		4
        /*0000*/ 	.word	0x00000000
	.align		4
        /*0004*/ 	.word	0xffffffff
	.align		4
        /*0008*/ 	.word	0x00000000
	.align		4
        /*000c*/ 	.word	0xfffffffe
	.align		4
        /*0010*/ 	.word	0x00000000
	.align		4
        /*0014*/ 	.word	0xfffffffd
	.align		4
        /*0018*/ 	.word	0x00000000
	.align		4
        /*001c*/ 	.word	0xfffffffc


//--------------------- .nv.constant4             --------------------------
	.section	.nv.constant4,"a",@progbits
	.align	8
	.align		8
.nv.constant4:
        /*0000*/ 	.dword	_ZTVSt9basic_iosIcSt11char_traitsIcEE
	.align		8
        /*0008*/ 	.dword	_ZTTSo
	.align		8
        /*0010*/ 	.dword	_ZTVSt15basic_streambufIcSt11char_traitsIcEE
	.align		8
        /*0018*/ 	.dword	_ZTVNSt7__cxx1115basic_stringbufIcSt11char_traitsIcESaIcEEE
	.align		8
        /*0020*/ 	.dword	_ZTTNSt7__cxx1119basic_ostringstreamIcSt11char_traitsIcESaIcEEE
	.align		8
        /*0028*/ 	.dword	_ZTVN10__cxxabiv119__pointer_type_infoE
	.align		8
        /*0030*/ 	.dword	_ZTVN10__cxxabiv120__function_type_infoE
	.align		8
        /*0038*/ 	.dword	_ZTVN10__cxxabiv117__class_type_infoE
	.align		8
        /*0040*/ 	.dword	_ZTVN10__cxxabiv120__si_class_type_infoE
	.align		8
        /*0048*/ 	.dword	_ZTVN3c105ErrorE
	.align		8
        /*0050*/ 	.dword	_ZTVN6caffe28OperatorINS_11CUDAContextEEE
	.align		8
        /*0058*/ 	.dword	_ZTVN6caffe25GluOpIfNS_11CUDAContextEEE


//--------------------- .text._ZN6caffe265_GLOBAL__N__41_tmpxft_00005d70_00000000_7_glu_op_cpp1_ii_497196c410glu_kernelEiiiPKfPf --------------------------
	.section	.text._ZN6caffe265_GLOBAL__N__41_tmpxft_00005d70_00000000_7_glu_op_cpp1_ii_497196c410glu_kernelEiiiPKfPf,"ax",@progbits
	.align	128
        .global         _ZN6caffe265_GLOBAL__N__41_tmpxft_00005d70_00000000_7_glu_op_cpp1_ii_497196c410glu_kernelEiiiPKfPf
        .type           _ZN6caffe265_GLOBAL__N__41_tmpxft_00005d70_00000000_7_glu_op_cpp1_ii_497196c410glu_kernelEiiiPKfPf,@function
        .size           _ZN6caffe265_GLOBAL__N__41_tmpxft_00005d70_00000000_7_glu_op_cpp1_ii_497196c410glu_kernelEiiiPKfPf,(.L_x_22 - _ZN6caffe265_GLOBAL__N__41_tmpxft_00005d70_00000000_7_glu_op_cpp1_ii_497196c410glu_kernelEiiiPKfPf)
        .other          _ZN6caffe265_GLOBAL__N__41_tmpxft_00005d70_00000000_7_glu_op_cpp1_ii_497196c410glu_kernelEiiiPKfPf,@"STO_CUDA_ENTRY STV_DEFAULT"
_ZN6caffe265_GLOBAL__N__41_tmpxft_00005d70_00000000_7_glu_op_cpp1_ii_497196c410glu_kernelEiiiPKfPf:
.text._ZN6caffe265_GLOBAL__N__41_tmpxft_00005d70_00000000_7_glu_op_cpp1_ii_497196c410glu_kernelEiiiPKfPf:
[----:B------:R-:W-:Y:S01]  /*0000*/  LDC R1, c[0x0][0x37c] ;  /* 0x0000df00ff017b82 */ /* 0x000fe20000000800 */
[----:B------:R-:W0:Y:S01]  /*0010*/  S2R R12, SR_CTAID.X ;  /* 0x00000000000c7919 */ /* 0x000e220000002500 */
[----:B------:R-:W1:Y:S01]  /*0020*/  LDCU.64 UR8, c[0x0][0x380] ;  /* 0x00007000ff0877ac */ /* 0x000e620008000a00 */
[----:B------:R-:W0:Y:S01]  /*0030*/  S2R R3, SR_TID.X ;  /* 0x0000000000037919 */ /* 0x000e220000002100 */
[----:B------:R-:W2:Y:S01]  /*0040*/  LDCU UR10, c[0x0][0x388] ;  /* 0x00007100ff0a77ac */ /* 0x000ea20008000800 */
[----:B------:R-:W0:Y:S01]  /*0050*/  LDCU UR6, c[0x0][0x360] ;  /* 0x00006c00ff0677ac */ /* 0x000e220008000800 */
[----:B-1----:R-:W-:-:S04]  /*0060*/  UIMAD UR4, UR9, UR8, URZ ;  /* 0x00000008090472a4 */ /* 0x002fc8000f8e02ff */
[----:B--2---:R-:W-:-:S04]  /*0070*/  UIMAD UR4, UR4, UR10, URZ ;  /* 0x0000000a040472a4 */ /* 0x004fc8000f8e02ff */
[----:B------:R-:W-:Y:S01]  /*0080*/  USHF.R.S32.HI UR11, URZ, 0x1f, UR4 ;  /* 0x0000001fff0b7899 */ /* 0x000fe20008011404 */
[----:B0-----:R-:W-:-:S05]  /*0090*/  IMAD R12, R12, UR6, R3 ;  /* 0x000000060c0c7c24 */ /* 0x001fca000f8e0203 */
[----:B------:R-:W-:-:S04]  /*00a0*/  ISETP.GE.U32.AND P0, PT, R12, UR4, PT ;  /* 0x000000040c007c0c */ /* 0x000fc8000bf06070 */
[----:B------:R-:W-:-:S13]  /*00b0*/  ISETP.GE.U32.AND.EX P0, PT, RZ, UR11, PT, P0 ;  /* 0x0000000bff007c0c */ /* 0x000fda000bf06100 */
[----:B------:R-:W-:Y:S05]  /*00c0*/  @P0 EXIT ;  /* 0x000000000000094d */ /* 0x000fea0003800000 */
[----:B------:R-:W0:Y:S01]  /*00d0*/  LDC.64 R4, c[0x0][0x390] ;  /* 0x0000e400ff047b82 */ /* 0x000e220000000a00 */
[----:B------:R-:W1:Y:S01]  /*00e0*/  LDCU UR7, c[0x0][0x370] ;  /* 0x00006e00ff0777ac */ /* 0x000e620008000800 */
[----:B------:R-:W-:Y:S01]  /*00f0*/  IMAD.MOV.U32 R11, RZ, RZ, RZ ;  /* 0x000000ffff0b7224 */ /* 0x000fe200078e00ff */
[----:B------:R-:W-:Y:S02]  /*0100*/  UIMAD UR5, UR9, UR10, URZ ;  /* 0x0000000a090572a4 */ /* 0x000fe4000f8e02ff */
[----:B------:R-:W-:-:S03]  /*0110*/  USHF.R.S32.HI UR8, URZ, 0x1f, UR9 ;  /* 0x0000001fff087899 */ /* 0x000fc60008011409 */
[----:B------:R-:W2:Y:S01]  /*0120*/  LDC.64 R2, c[0x0][0x398] ;  /* 0x0000e600ff027b82 */ /* 0x000ea20000000a00 */
[----:B------:R-:W3:Y:S01]  /*0130*/  LDCU.64 UR12, c[0x0][0x358] ;  /* 0x00006b00ff0c77ac */ /* 0x000ee20008000a00 */
[----:B------:R-:W4:Y:S01]  /*0140*/  LDCU UR15, c[0x0][0x388] ;  /* 0x00007100ff0f77ac */ /* 0x000f220008000800 */
[----:B------:R-:W0:Y:S01]  /*0150*/  LDCU UR14, c[0x0][0x384] ;  /* 0x00007080ff0e77ac */ /* 0x000e220008000800 */
[----:B------:R-:W-:Y:S02]  /*0160*/  USHF.R.S32.HI UR9, URZ, 0x1f, UR10 ;  /* 0x0000001fff097899 */ /* 0x000fe4000801140a */
[----:B------:R-:W-:Y:S02]  /*0170*/  USHF.L.U32 UR5, UR5, 0x1, URZ ;  /* 0x0000000105057899 */ /* 0x000fe400080006ff */
[----:B-1----:R-:W-:-:S12]  /*0180*/  UIMAD UR6, UR6, UR7, URZ ;  /* 0x00000007060672a4 */ /* 0x002fd8000f8e02ff */
.L_x_14:
[----:B------:R-:W-:Y:S01]  /*0190*/  LOP3.LUT R0, R11, UR8, RZ, 0xfc, !PT ;  /* 0x000000080b007c12 */ /* 0x000fe2000f8efcff */
[----:B------:R-:W-:Y:S03]  /*01a0*/  BSSY.RECONVERGENT B0, `(.L_x_0) ;  /* 0x000001e000007945 */ /* 0x000fe60003800200 */
[----:B------:R-:W-:-:S13]  /*01b0*/  ISETP.NE.U32.AND P0, PT, R0, RZ, PT ;  /* 0x000000ff0000720c */ /* 0x000fda0003f05070 */
[----:B-1----:R-:W-:Y:S05]  /*01c0*/  @!P0 BRA `(.L_x_1) ;  /* 0x0000000000208947 */ /* 0x002fea0003800000 */
[----:B------:R-:W1:Y:S01]  /*01d0*/  LDCU UR7, c[0x0][0x384] ;  /* 0x00007080ff0777ac */ /* 0x000e620008000800 */
[----:B------:R-:W-:Y:S01]  /*01e0*/  IMAD.MOV.U32 R0, RZ, RZ, R12 ;  /* 0x000000ffff007224 */ /* 0x000fe200078e000c */
[----:B------:R-:W-:Y:S01]  /*01f0*/  MOV R15, R11 ;  /* 0x0000000b000f7202 */ /* 0x000fe20000000f00 */
[----:B------:R-:W-:Y:S01]  /*0200*/  IMAD.U32 R9, RZ, RZ, UR8 ;  /* 0x00000008ff097e24 */ /* 0x000fe2000f8e00ff */
[----:B------:R-:W-:Y:S01]  /*0210*/  MOV R8, 0x240 ;  /* 0x0000024000087802 */ /* 0x000fe20000000f00 */
[----:B-1----:R-:W-:-:S07]  /*0220*/  IMAD.U32 R13, RZ, RZ, UR7 ;  /* 0x00000007ff0d7e24 */ /* 0x002fce000f8e00ff */
[----:B0-234-:R-:W-:Y:S05]  /*0230*/  CALL.REL.NOINC `($__internal_1_$__cuda_sm20_div_u64) ;  /* 0x0000000c008c7944 */ /* 0x01dfea0003c00000 */
[----:B------:R-:W-:Y:S05]  /*0240*/  BRA `(.L_x_2) ;  /* 0x00000000004c7947 */ /* 0x000fea0003800000 */
.L_x_1:
[----:B0-----:R-:W0:Y:S01]  /*0250*/  I2F.U32.RP R0, UR14 ;  /* 0x0000000e00007d06 */ /* 0x001e220008209000 */
[----:B------:R-:W-:Y:S01]  /*0260*/  ISETP.NE.U32.AND P2, PT, RZ, UR14, PT ;  /* 0x0000000eff007c0c */ /* 0x000fe2000bf45070 */
[----:B------:R-:W-:-:S06]  /*0270*/  IMAD.MOV.U32 R15, RZ, RZ, RZ ;  /* 0x000000ffff0f7224 */ /* 0x000fcc00078e00ff */
[----:B0-----:R-:W0:Y:S02]  /*0280*/  MUFU.RCP R0, R0 ;  /* 0x0000000000007308 */ /* 0x001e240000001000 */
[----:B0-----:R-:W-:-:S06]  /*0290*/  IADD3 R6, PT, PT, R0, 0xffffffe, RZ ;  /* 0x0ffffffe00067810 */ /* 0x001fcc0007ffe0ff */
[----:B------:R0:W1:Y:S02]  /*02a0*/  F2I.FTZ.U32.TRUNC.NTZ R7, R6 ;  /* 0x0000000600077305 */ /* 0x000064000021f000 */
[----:B0-----:R-:W-:Y:S02]  /*02b0*/  IMAD.MOV.U32 R6, RZ, RZ, RZ ;  /* 0x000000ffff067224 */ /* 0x001fe400078e00ff */
[----:B-1----:R-:W-:-:S04]  /*02c0*/  IMAD.MOV R9, RZ, RZ, -R7 ;  /* 0x000000ffff097224 */ /* 0x002fc800078e0a07 */
[----:B------:R-:W-:-:S04]  /*02d0*/  IMAD R9, R9, UR14, RZ ;  /* 0x0000000e09097c24 */ /* 0x000fc8000f8e02ff */
[----:B------:R-:W-:-:S06]  /*02e0*/  IMAD.HI.U32 R7, R7, R9, R6 ;  /* 0x0000000907077227 */ /* 0x000fcc00078e0006 */
[----:B------:R-:W-:-:S05]  /*02f0*/  IMAD.HI.U32 R14, R7, R12, RZ ;  /* 0x0000000c070e7227 */ /* 0x000fca00078e00ff */
[----:B------:R-:W-:-:S05]  /*0300*/  IADD3 R7, PT, PT, -R14, RZ, RZ ;  /* 0x000000ff0e077210 */ /* 0x000fca0007ffe1ff */
[----:B------:R-:W-:-:S05]  /*0310*/  IMAD R7, R7, UR14, R12 ;  /* 0x0000000e07077c24 */ /* 0x000fca000f8e020c */
[----:B------:R-:W-:-:S13]  /*0320*/  ISETP.GE.U32.AND P0, PT, R7, UR14, PT ;  /* 0x0000000e07007c0c */ /* 0x000fda000bf06070 */
[----:B------:R-:W-:Y:S02]  /*0330*/  @P0 VIADD R7, R7, -UR14 ;  /* 0x8000000e07070c36 */ /* 0x000fe40008000000 */
[----:B------:R-:W-:-:S03]  /*0340*/  @P0 VIADD R14, R14, 0x1 ;  /* 0x000000010e0e0836 */ /* 0x000fc60000000000 */
[----:B------:R-:W-:-:S13]  /*0350*/  ISETP.GE.U32.AND P1, PT, R7, UR14, PT ;  /* 0x0000000e07007c0c */ /* 0x000fda000bf26070 */
[----:B------:R-:W-:Y:S02]  /*0360*/  @P1 IADD3 R14, PT, PT, R14, 0x1, RZ ;  /* 0x000000010e0e1810 */ /* 0x000fe40007ffe0ff */
[----:B------:R-:W-:-:S07]  /*0370*/  @!P2 LOP3.LUT R14, RZ, UR14, RZ, 0x33, !PT ;  /* 0x0000000eff0eac12 */ /* 0x000fce000f8e33ff */
.L_x_2:
[----:B---34-:R-:W-:Y:S05]  /*0380*/  BSYNC.RECONVERGENT B0 ;  /* 0x0000000000007941 */ /* 0x018fea0003800200 */
.L_x_0:
[----:B------:R-:W-:Y:S01]  /*0390*/  LOP3.LUT R0, R15, UR9, RZ, 0xfc, !PT ;  /* 0x000000090f007c12 */ /* 0x000fe2000f8efcff */
[----:B------:R-:W-:Y:S03]  /*03a0*/  BSSY.RECONVERGENT B0, `(.L_x_3) ;  /* 0x000001d000007945 */ /* 0x000fe60003800200 */
[----:B------:R-:W-:-:S13]  /*03b0*/  ISETP.NE.U32.AND P0, PT, R0, RZ, PT ;  /* 0x000000ff0000720c */ /* 0x000fda0003f05070 */
[----:B------:R-:W-:Y:S05]  /*03c0*/  @!P0 BRA `(.L_x_4) ;  /* 0x0000000000208947 */ /* 0x000fea0003800000 */
[----:B------:R-:W0:Y:S01]  /*03d0*/  LDCU UR7, c[0x0][0x388] ;  /* 0x00007100ff0777ac */ /* 0x000e220008000800 */
[----:B------:R-:W-:Y:S01]  /*03e0*/  IMAD.MOV.U32 R0, RZ, RZ, R14 ;  /* 0x000000ffff007224 */ /* 0x000fe200078e000e */
[----:B------:R-:W-:Y:S02]  /*03f0*/  MOV R9, UR9 ;  /* 0x0000000900097c02 */ /* 0x000fe40008000f00 */
[----:B------:R-:W-:Y:S01]  /*0400*/  MOV R8, 0x430 ;  /* 0x0000043000087802 */ /* 0x000fe20000000f00 */
[----:B0-----:R-:W-:-:S07]  /*0410*/  IMAD.U32 R13, RZ, RZ, UR7 ;  /* 0x00000007ff0d7e24 */ /* 0x001fce000f8e00ff */
[----:B--2---:R-:W-:Y:S05]  /*0420*/  CALL.REL.NOINC `($__internal_1_$__cuda_sm20_div_u64) ;  /* 0x0000000c00107944 */ /* 0x004fea0003c00000 */
[----:B------:R-:W-:Y:S01]  /*0430*/  IMAD.MOV.U32 R10, RZ, RZ, R14 ;  /* 0x000000ffff0a7224 */ /* 0x000fe200078e000e */
[----:B------:R-:W-:Y:S06]  /*0440*/  BRA `(.L_x_5) ;  /* 0x0000000000487947 */ /* 0x000fec0003800000 */
.L_x_4:
[----:B------:R-:W0:Y:S01]  /*0450*/  I2F.U32.RP R0, UR15 ;  /* 0x0000000f00007d06 */ /* 0x000e220008209000 */
[----:B------:R-:W-:-:S07]  /*0460*/  ISETP.NE.U32.AND P2, PT, RZ, UR15, PT ;  /* 0x0000000fff007c0c */ /* 0x000fce000bf45070 */
        /* <DEDUP_REMOVED lines=16> */
.L_x_5:
[----:B------:R-:W-:Y:S05]  /*0570*/  BSYNC.RECONVERGENT B0 ;  /* 0x0000000000007941 */ /* 0x000fea0003800200 */
.L_x_3:
[----:B------:R-:W-:Y:S01]  /*0580*/  LOP3.LUT R0, R11, UR9, RZ, 0xfc, !PT ;  /* 0x000000090b007c12 */ /* 0x000fe2000f8efcff */
[----:B------:R-:W-:Y:S03]  /*0590*/  BSSY.RECONVERGENT B0, `(.L_x_6) ;  /* 0x000002b000007945 */ /* 0x000fe60003800200 */
[----:B------:R-:W-:-:S13]  /*05a0*/  ISETP.NE.U32.AND P0, PT, R0, RZ, PT ;  /* 0x000000ff0000720c */ /* 0x000fda0003f05070 */
[----:B------:R-:W-:Y:S05]  /*05b0*/  @!P0 BRA `(.L_x_7) ;  /* 0x0000000000488947 */ /* 0x000fea0003800000 */
[----:B------:R-:W0:Y:S01]  /*05c0*/  LDCU UR7, c[0x0][0x388] ;  /* 0x00007100ff0777ac */ /* 0x000e220008000800 */
[----:B------:R-:W-:Y:S01]  /*05d0*/  IMAD.MOV.U32 R0, RZ, RZ, R12 ;  /* 0x000000ffff007224 */ /* 0x000fe200078e000c */
[----:B------:R-:W-:Y:S01]  /*05e0*/  MOV R9, UR9 ;  /* 0x0000000900097c02 */ /* 0x000fe20008000f00 */
[----:B------:R-:W-:Y:S01]  /*05f0*/  IMAD.MOV.U32 R15, RZ, RZ, R11 ;  /* 0x000000ffff0f7224 */ /* 0x000fe200078e000b */
[----:B------:R-:W-:Y:S01]  /*0600*/  MOV R8, 0x630 ;  /* 0x0000063000087802 */ /* 0x000fe20000000f00 */
[----:B0-----:R-:W-:-:S07]  /*0610*/  IMAD.U32 R13, RZ, RZ, UR7 ;  /* 0x00000007ff0d7e24 */ /* 0x001fce000f8e00ff */
[----:B--2---:R-:W-:Y:S05]  /*0620*/  CALL.REL.NOINC `($__internal_1_$__cuda_sm20_div_u64) ;  /* 0x0000000800907944 */ /* 0x004fea0003c00000 */
[----:B------:R-:W0:Y:S01]  /*0630*/  LDCU UR7, c[0x0][0x388] ;  /* 0x00007100ff0777ac */ /* 0x000e220008000800 */
[----:B------:R-:W-:Y:S01]  /*0640*/  IMAD.MOV.U32 R17, RZ, RZ, R12 ;  /* 0x000000ffff117224 */ /* 0x000fe200078e000c */
[----:B------:R-:W-:Y:S01]  /*0650*/  MOV R18, R11 ;  /* 0x0000000b00127202 */ /* 0x000fe20000000f00 */
[----:B------:R-:W-:Y:S01]  /*0660*/  IMAD.U32 R19, RZ, RZ, UR9 ;  /* 0x00000009ff137e24 */ /* 0x000fe2000f8e00ff */
[----:B------:R-:W-:Y:S01]  /*0670*/  MOV R6, R14 ;  /* 0x0000000e00067202 */ /* 0x000fe20000000f00 */
[----:B------:R-:W-:Y:S01]  /*0680*/  IMAD.MOV.U32 R7, RZ, RZ, R15 ;  /* 0x000000ffff077224 */ /* 0x000fe200078e000f */
[----:B------:R-:W-:Y:S01]  /*0690*/  MOV R16, 0x6c0 ;  /* 0x000006c000107802 */ /* 0x000fe20000000f00 */
[----:B0-----:R-:W-:-:S07]  /*06a0*/  IMAD.U32 R13, RZ, RZ, UR7 ;  /* 0x00000007ff0d7e24 */ /* 0x001fce000f8e00ff */
[----:B------:R-:W-:Y:S05]  /*06b0*/  CALL.REL.NOINC `($__internal_2_$__cuda_sm20_rem_u64) ;  /* 0x0000000c00807944 */ /* 0x000fea0003c00000 */
[----:B------:R-:W-:Y:S01]  /*06c0*/  MOV R0, R9 ;  /* 0x0000000900007202 */ /* 0x000fe20000000f00 */
[----:B------:R-:W-:Y:S06]  /*06d0*/  BRA `(.L_x_8) ;  /* 0x0000000000587947 */ /* 0x000fec0003800000 */
.L_x_7:
[----:B------:R-:W0:Y:S01]  /*06e0*/  I2F.U32.RP R8, UR15 ;  /* 0x0000000f00087d06 */ /* 0x000e220008209000 */
[----:B------:R-:W-:-:S07]  /*06f0*/  IMAD.MOV.U32 R6, RZ, RZ, RZ ;  /* 0x000000ffff067224 */ /* 0x000fce00078e00ff */
[----:B0-----:R-:W0:Y:S02]  /*0700*/  MUFU.RCP R8, R8 ;  /* 0x0000000800087308 */ /* 0x001e240000001000 */
[----:B0-----:R-:W-:-:S06]  /*0710*/  VIADD R9, R8, 0xffffffe ;  /* 0x0ffffffe08097836 */ /* 0x001fcc0000000000 */
[----:B------:R-:W0:Y:S02]  /*0720*/  F2I.FTZ.U32.TRUNC.NTZ R7, R9 ;  /* 0x0000000900077305 */ /* 0x000e24000021f000 */
[----:B0-----:R-:W-:-:S05]  /*0730*/  IADD3 R13, PT, PT, RZ, -R7, RZ ;  /* 0x80000007ff0d7210 */ /* 0x001fca0007ffe0ff */
[----:B------:R-:W-:-:S04]  /*0740*/  IMAD R13, R13, UR15, RZ ;  /* 0x0000000f0d0d7c24 */ /* 0x000fc8000f8e02ff */
[----:B------:R-:W-:-:S06]  /*0750*/  IMAD.HI.U32 R13, R7, R13, R6 ;  /* 0x0000000d070d7227 */ /* 0x000fcc00078e0006 */
[----:B------:R-:W-:-:S05]  /*0760*/  IMAD.HI.U32 R6, R13, R12, RZ ;  /* 0x0000000c0d067227 */ /* 0x000fca00078e00ff */
[----:B------:R-:W-:-:S05]  /*0770*/  IADD3 R7, PT, PT, -R6, RZ, RZ ;  /* 0x000000ff06077210 */ /* 0x000fca0007ffe1ff */
[----:B------:R-:W-:Y:S01]  /*0780*/  IMAD R0, R7, UR15, R12 ;  /* 0x0000000f07007c24 */ /* 0x000fe2000f8e020c */
[----:B------:R-:W-:-:S04]  /*0790*/  LOP3.LUT R7, RZ, UR15, RZ, 0x33, !PT ;  /* 0x0000000fff077c12 */ /* 0x000fc8000f8e33ff */
[----:B------:R-:W-:-:S13]  /*07a0*/  ISETP.GE.U32.AND P0, PT, R0, UR15, PT ;  /* 0x0000000f00007c0c */ /* 0x000fda000bf06070 */
[----:B------:R-:W-:Y:S01]  /*07b0*/  @P0 VIADD R0, R0, -UR15 ;  /* 0x8000000f00000c36 */ /* 0x000fe20008000000 */
[----:B------:R-:W-:Y:S02]  /*07c0*/  @P0 IADD3 R6, PT, PT, R6, 0x1, RZ ;  /* 0x0000000106060810 */ /* 0x000fe40007ffe0ff */
[----:B------:R-:W-:Y:S02]  /*07d0*/  ISETP.NE.U32.AND P0, PT, RZ, UR15, PT ;  /* 0x0000000fff007c0c */ /* 0x000fe4000bf05070 */
[----:B------:R-:W-:-:S13]  /*07e0*/  ISETP.GE.U32.AND P1, PT, R0, UR15, PT ;  /* 0x0000000f00007c0c */ /* 0x000fda000bf26070 */
[----:B------:R-:W-:Y:S01]  /*07f0*/  @P1 VIADD R6, R6, 0x1 ;  /* 0x0000000106061836 */ /* 0x000fe20000000000 */
[----:B------:R-:W-:-:S04]  /*0800*/  @P1 IADD3 R0, PT, PT, R0, -UR15, RZ ;  /* 0x8000000f00001c10 */ /* 0x000fc8000fffe0ff */
[C---:B------:R-:W-:Y:S02]  /*0810*/  SEL R6, R7.reuse, R6, !P0 ;  /* 0x0000000607067207 */ /* 0x040fe40004000000 */
[----:B------:R-:W-:Y:S01]  /*0820*/  SEL R0, R7, R0, !P0 ;  /* 0x0000000007007207 */ /* 0x000fe20004000000 */
[----:B------:R-:W-:-:S07]  /*0830*/  IMAD.MOV.U32 R7, RZ, RZ, RZ ;  /* 0x000000ffff077224 */ /* 0x000fce00078e00ff */
.L_x_8:
[----:B------:R-:W-:Y:S05]  /*0840*/  BSYNC.RECONVERGENT B0 ;  /* 0x0000000000007941 */ /* 0x000fea0003800200 */
.L_x_6:
[----:B------:R-:W-:Y:S01]  /*0850*/  LOP3.LUT R8, R7, UR8, RZ, 0xfc, !PT ;  /* 0x0000000807087c12 */ /* 0x000fe2000f8efcff */
[----:B------:R-:W-:Y:S03]  /*0860*/  BSSY.RECONVERGENT B0, `(.L_x_9) ;  /* 0x000001c000007945 */ /* 0x000fe60003800200 */
[----:B------:R-:W-:-:S13]  /*0870*/  ISETP.NE.U32.AND P0, PT, R8, RZ, PT ;  /* 0x000000ff0800720c */ /* 0x000fda0003f05070 */
[----:B------:R-:W-:Y:S05]  /*0880*/  @!P0 BRA `(.L_x_10) ;  /* 0x0000000000208947 */ /* 0x000fea0003800000 */
[----:B------:R-:W0:Y:S01]  /*0890*/  LDCU UR7, c[0x0][0x384] ;  /* 0x00007080ff0777ac */ /* 0x000e220008000800 */
[----:B------:R-:W-:Y:S01]  /*08a0*/  MOV R17, R6 ;  /* 0x0000000600117202 */ /* 0x000fe20000000f00 */
[----:B------:R-:W-:Y:S01]  /*08b0*/  IMAD.MOV.U32 R18, RZ, RZ, R7 ;  /* 0x000000ffff127224 */ /* 0x000fe200078e0007 */
[----:B------:R-:W-:Y:S02]  /*08c0*/  MOV R19, UR8 ;  /* 0x0000000800137c02 */ /* 0x000fe40008000f00 */
[----:B------:R-:W-:Y:S01]  /*08d0*/  MOV R16, 0x900 ;  /* 0x0000090000107802 */ /* 0x000fe20000000f00 */
[----:B0-----:R-:W-:-:S07]  /*08e0*/  IMAD.U32 R13, RZ, RZ, UR7 ;  /* 0x00000007ff0d7e24 */ /* 0x001fce000f8e00ff */
[----:B--2---:R-:W-:Y:S05]  /*08f0*/  CALL.REL.NOINC `($__internal_2_$__cuda_sm20_rem_u64) ;  /* 0x0000000800f07944 */ /* 0x004fea0003c00000 */
[----:B------:R-:W-:Y:S05]  /*0900*/  BRA `(.L_x_11) ;  /* 0x0000000000447947 */ /* 0x000fea0003800000 */
.L_x_10:
[----:B------:R-:W0:Y:S01]  /*0910*/  I2F.U32.RP R13, UR14 ;  /* 0x0000000e000d7d06 */ /* 0x000e220008209000 */
[----:B------:R-:W-:-:S07]  /*0920*/  ISETP.NE.U32.AND P1, PT, RZ, UR14, PT ;  /* 0x0000000eff007c0c */ /* 0x000fce000bf25070 */
[----:B0-----:R-:W0:Y:S02]  /*0930*/  MUFU.RCP R13, R13 ;  /* 0x0000000d000d7308 */ /* 0x001e240000001000 */
[----:B0-----:R-:W-:-:S06]  /*0940*/  IADD3 R8, PT, PT, R13, 0xffffffe, RZ ;  /* 0x0ffffffe0d087810 */ /* 0x001fcc0007ffe0ff */
[----:B------:R0:W1:Y:S02]  /*0950*/  F2I.FTZ.U32.TRUNC.NTZ R9, R8 ;  /* 0x0000000800097305 */ /* 0x000064000021f000 */
[----:B0-----:R-:W-:Y:S02]  /*0960*/  HFMA2 R8, -RZ, RZ, 0, 0 ;  /* 0x00000000ff087431 */ /* 0x001fe400000001ff */
[----:B-1----:R-:W-:-:S04]  /*0970*/  IMAD.MOV R7, RZ, RZ, -R9 ;  /* 0x000000ffff077224 */ /* 0x002fc800078e0a09 */
[----:B------:R-:W-:-:S04]  /*0980*/  IMAD R7, R7, UR14, RZ ;  /* 0x0000000e07077c24 */ /* 0x000fc8000f8e02ff */
[----:B------:R-:W-:-:S06]  /*0990*/  IMAD.HI.U32 R7, R9, R7, R8 ;  /* 0x0000000709077227 */ /* 0x000fcc00078e0008 */
[----:B------:R-:W-:-:S04]  /*09a0*/  IMAD.HI.U32 R7, R7, R6, RZ ;  /* 0x0000000607077227 */ /* 0x000fc800078e00ff */
[----:B------:R-:W-:-:S04]  /*09b0*/  IMAD.MOV R7, RZ, RZ, -R7 ;  /* 0x000000ffff077224 */ /* 0x000fc800078e0a07 */
[----:B------:R-:W-:-:S05]  /*09c0*/  IMAD R9, R7, UR14, R6 ;  /* 0x0000000e07097c24 */ /* 0x000fca000f8e0206 */
[----:B------:R-:W-:-:S13]  /*09d0*/  ISETP.GE.U32.AND P0, PT, R9, UR14, PT ;  /* 0x0000000e09007c0c */ /* 0x000fda000bf06070 */
[----:B------:R-:W-:-:S04]  /*09e0*/  @P0 IADD3 R9, PT, PT, R9, -UR14, RZ ;  /* 0x8000000e09090c10 */ /* 0x000fc8000fffe0ff */
[----:B------:R-:W-:-:S13]  /*09f0*/  ISETP.GE.U32.AND P0, PT, R9, UR14, PT ;  /* 0x0000000e09007c0c */ /* 0x000fda000bf06070 */
[----:B------:R-:W-:Y:S01]  /*0a00*/  @P0 VIADD R9, R9, -UR14 ;  /* 0x8000000e09090c36 */ /* 0x000fe20008000000 */
[----:B------:R-:W-:-:S07]  /*0a10*/  @!P1 LOP3.LUT R9, RZ, UR14, RZ, 0x33, !PT ;  /* 0x0000000eff099c12 */ /* 0x000fce000f8e33ff */
.L_x_11:
[----:B------:R-:W-:Y:S05]  /*0a20*/  BSYNC.RECONVERGENT B0 ;  /* 0x0000000000007941 */ /* 0x000fea0003800200 */
.L_x_9:
[----:B------:R-:W-:Y:S01]  /*0a30*/  IMAD R6, R10, UR5, RZ ;  /* 0x000000050a067c24 */ /* 0x000fe2000f8e02ff */
[----:B------:R-:W-:-:S03]  /*0a40*/  IADD3 R7, PT, PT, R9, UR14, RZ ;  /* 0x0000000e09077c10 */ /* 0x000fc6000fffe0ff */
[----:B------:R-:W-:-:S04]  /*0a50*/  IMAD.IADD R8, R6, 0x1, R0 ;  /* 0x0000000106087824 */ /* 0x000fc800078e0200 */
[----:B------:R-:W-:-:S04]  /*0a60*/  IMAD R7, R7, UR15, R8 ;  /* 0x0000000f07077c24 */ /* 0x000fc8000f8e0208 */
[----:B------:R-:W-:-:S05]  /*0a70*/  IMAD.WIDE R14, R7, 0x4, R4 ;  /* 0x00000004070e7825 */ /* 0x000fca00078e0204 */
[----:B------:R-:W3:Y:S01]  /*0a80*/  LDG.E R8, desc[UR12][R14.64] ;  /* 0x0000000c0e087981 */ /* 0x000ee2000c1e1900 */
[----:B------:R-:W-:-:S05]  /*0a90*/  IMAD R7, R9, UR15, R6 ;  /* 0x0000000f09077c24 */ /* 0x000fca000f8e0206 */
[----:B------:R-:W-:-:S05]  /*0aa0*/  IADD3 R7, PT, PT, R7, R0, RZ ;  /* 0x0000000007077210 */ /* 0x000fca0007ffe0ff */
[----:B------:R-:W-:-:S06]  /*0ab0*/  IMAD.WIDE R6, R7, 0x4, R4 ;  /* 0x0000000407067825 */ /* 0x000fcc00078e0204 */
[----:B------:R-:W4:Y:S01]  /*0ac0*/  LDG.E R6, desc[UR12][R6.64] ;  /* 0x0000000c06067981 */ /* 0x000f22000c1e1900 */
[----:B------:R-:W-:Y:S01]  /*0ad0*/  BSSY.RECONVERGENT B0, `(.L_x_12) ;  /* 0x000001f000007945 */ /* 0x000fe20003800200 */
[C---:B---3--:R-:W-:Y:S01]  /*0ae0*/  FMUL R13, R8.reuse, -1.4426950216293334961 ;  /* 0xbfb8aa3b080d7820 */ /* 0x048fe20000400000 */
[----:B------:R-:W-:-:S05]  /*0af0*/  FSETP.GEU.AND P1, PT, R8, -105, PT ;  /* 0xc2d200000800780b */ /* 0x000fca0003f2e000 */
[----:B------:R-:W0:Y:S08]  /*0b00*/  FRND.TRUNC R13, R13 ;  /* 0x0000000d000d7307 */ /* 0x000e30000020d000 */
[----:B----4-:R-:W-:Y:S01]  /*0b10*/  F2F.F64.F32 R6, R6 ;  /* 0x0000000600067310 */ /* 0x010fe20000201800 */
[----:B0-----:R-:W-:Y:S01]  /*0b20*/  FADD R20, RZ, R13 ;  /* 0x0000000dff147221 */ /* 0x001fe20000000000 */
[----:B------:R-:W-:-:S04]  /*0b30*/  FFMA R16, R13, -0.693145751953125, -R8 ;  /* 0xbf3172000d107823 */ /* 0x000fc80000000808 */
[----:B------:R-:W-:Y:S01]  /*0b40*/  FSETP.GEU.AND P0, PT, R20, -126, PT ;  /* 0xc2fc00001400780b */ /* 0x000fe20003f0e000 */
[----:B------:R-:W-:-:S04]  /*0b50*/  FFMA R16, R13, -1.428606765330187045e-06, R16 ;  /* 0xb5bfbe8e0d107823 */ /* 0x000fc80000000010 */
[----:B------:R-:W-:-:S06]  /*0b60*/  FMUL R22, R16, 1.4426950216293334961 ;  /* 0x3fb8aa3b10167820 */ /* 0x000fcc0000400000 */
[----:B------:R-:W-:Y:S02]  /*0b70*/  MUFU.EX2 R22, R22 ;  /* 0x0000001600167308 */ /* 0x000fe40000000800 */
[----:B------:R-:W-:-:S06]  /*0b80*/  @!P0 FMUL R20, R20, 0.5 ;  /* 0x3f00000014148820 */ /* 0x000fcc0000400000 */
[----:B------:R-:W0:Y:S02]  /*0b90*/  MUFU.EX2 R15, R20 ;  /* 0x00000014000f7308 */ /* 0x000e240000000800 */
[----:B0-----:R-:W-:Y:S01]  /*0ba0*/  @!P0 FMUL R15, R15, R15 ;  /* 0x0000000f0f0f8220 */ /* 0x001fe20000400000 */
[----:B------:R-:W-:-:S03]  /*0bb0*/  FSETP.GT.AND P0, PT, R8, 105, PT ;  /* 0x42d200000800780b */ /* 0x000fc60003f04000 */
[----:B------:R-:W-:-:S04]  /*0bc0*/  FMUL R23, R22, R15 ;  /* 0x0000000f16177220 */ /* 0x000fc80000400000 */
[----:B------:R-:W0:Y:S02]  /*0bd0*/  F2F.F64.F32 R14, R23 ;  /* 0x00000017000e7310 */ /* 0x000e240000201800 */
[----:B0-----:R-:W-:-:S06]  /*0be0*/  DADD R14, R14, 1 ;  /* 0x3ff000000e0e7429 */ /* 0x001fcc0000000000 */
[----:B------:R-:W0:Y:S04]  /*0bf0*/  MUFU.RCP64H R17, R15 ;  /* 0x0000000f00117308 */ /* 0x000e280000001800 */
[----:B------:R-:W-:-:S05]  /*0c00*/  VIADD R16, R15, 0x300402 ;  /* 0x003004020f107836 */ /* 0x000fca0000000000 */
[----:B------:R-:W-:Y:S01]  /*0c10*/  FSETP.GEU.AND P2, PT, |R16|, 5.8789094863358348022e-39, PT ;  /* 0x004004021000780b */ /* 0x000fe20003f4e200 */
[----:B0-----:R-:W-:-:S08]  /*0c20*/  DFMA R18, -R14, R16, 1 ;  /* 0x3ff000000e12742b */ /* 0x001fd00000000110 */
[----:B------:R-:W-:-:S08]  /*0c30*/  DFMA R18, R18, R18, R18 ;  /* 0x000000121212722b */ /* 0x000fd00000000012 */
[----:B------:R-:W-:-:S08]  /*0c40*/  DFMA R18, R16, R18, R16 ;  /* 0x000000121012722b */ /* 0x000fd00000000010 */
[----:B------:R-:W-:-:S08]  /*0c50*/  DFMA R20, -R14, R18, 1 ;  /* 0x3ff000000e14742b */ /* 0x000fd00000000112 */
[----:B------:R-:W-:Y:S01]  /*0c60*/  DFMA R18, R18, R20, R18 ;  /* 0x000000141212722b */ /* 0x000fe20000000012 */
[----:B------:R-:W-:Y:S10]  /*0c70*/  @P2 BRA `(.L_x_13) ;  /* 0x0000000000102947 */ /* 0x000ff40003800000 */
[----:B------:R-:W-:-:S04]  /*0c80*/  LOP3.LUT R8, R15, 0x7fffffff, RZ, 0xc0, !PT ;  /* 0x7fffffff0f087812 */ /* 0x000fc800078ec0ff */
[----:B------:R-:W-:Y:S02]  /*0c90*/  IADD3 R18, PT, PT, R8, -0x100000, RZ ;  /* 0xfff0000008127810 */ /* 0x000fe40007ffe0ff */
[----:B------:R-:W-:-:S07]  /*0ca0*/  MOV R8, 0xcc0 ;  /* 0x00000cc000087802 */ /* 0x000fce0000000f00 */
[----:B--2---:R-:W-:Y:S05]  /*0cb0*/  CALL.REL.NOINC `($__internal_0_$__cuda_sm20_dblrcp_rn_slowpath_v3) ;  /* 0x0000000000447944 */ /* 0x004fea0003c00000 */
.L_x_13:
[----:B------:R-:W-:Y:S05]  /*0cc0*/  BSYNC.RECONVERGENT B0 ;  /* 0x0000000000007941 */ /* 0x000fea0003800200 */
.L_x_12:
[----:B------:R-:W-:Y:S01]  /*0cd0*/  FSEL R14, R18, RZ, !P0 ;  /* 0x000000ff120e7208 */ /* 0x000fe20004000000 */
[----:B------:R-:W-:Y:S01]  /*0ce0*/  IMAD R9, R10, UR14, R9 ;  /* 0x0000000e0a097c24 */ /* 0x000fe2000f8e0209 */
[----:B------:R-:W-:Y:S02]  /*0cf0*/  FSEL R18, R19, 1.875, !P0 ;  /* 0x3ff0000013127808 */ /* 0x000fe40004000000 */
[----:B------:R-:W-:Y:S01]  /*0d00*/  FSEL R14, R14, RZ, P1 ;  /* 0x000000ff0e0e7208 */ /* 0x000fe20000800000 */
[----:B------:R-:W-:Y:S01]  /*0d10*/  IMAD R9, R9, UR15, R0 ;  /* 0x0000000f09097c24 */ /* 0x000fe2000f8e0200 */
[----:B------:R-:W-:Y:S02]  /*0d20*/  FSEL R15, R18, RZ, P1 ;  /* 0x000000ff120f7208 */ /* 0x000fe40000800000 */
[----:B------:R-:W-:Y:S01]  /*0d30*/  IADD3 R12, P0, PT, R12, UR6, RZ ;  /* 0x000000060c0c7c10 */ /* 0x000fe2000ff1e0ff */
[----:B--2---:R-:W-:-:S03]  /*0d40*/  IMAD.WIDE R8, R9, 0x4, R2 ;  /* 0x0000000409087825 */ /* 0x004fc600078e0202 */
[----:B------:R-:W-:Y:S01]  /*0d50*/  DMUL R6, R6, R14 ;  /* 0x0000000e06067228 */ /* 0x000fe20000000000 */
[----:B------:R-:W-:Y:S01]  /*0d60*/  IMAD.X R11, RZ, RZ, R11, P0 ;  /* 0x000000ffff0b7224 */ /* 0x000fe200000e060b */
[----:B------:R-:W-:-:S04]  /*0d70*/  ISETP.GE.U32.AND P0, PT, R12, UR4, PT ;  /* 0x000000040c007c0c */ /* 0x000fc8000bf06070 */
[----:B------:R-:W-:-:S04]  /*0d80*/  ISETP.GE.U32.AND.EX P0, PT, R11, UR11, PT, P0 ;  /* 0x0000000b0b007c0c */ /* 0x000fc8000bf06100 */
[----:B------:R-:W0:Y:S02]  /*0d90*/  F2F.F32.F64 R7, R6 ;  /* 0x0000000600077310 */ /* 0x000e240000301000 */
[----:B0-----:R1:W-:Y:S07]  /*0da0*/  STG.E desc[UR12][R8.64], R7 ;  /* 0x0000000708007986 */ /* 0x0013ee000c10190c */
[----:B------:R-:W-:Y:S05]  /*0db0*/  @!P0 BRA `(.L_x_14) ;  /* 0xfffffff000f48947 */ /* 0x000fea000383ffff */
[----:B------:R-:W-:Y:S05]  /*0dc0*/  EXIT ;  /* 0x000000000000794d */ /* 0x000fea0003800000 */
        .weak           $__internal_0_$__cuda_sm20_dblrcp_rn_slowpath_v3
        .type           $__internal_0_$__cuda_sm20_dblrcp_rn_slowpath_v3,@function
        .size           $__internal_0_$__cuda_sm20_dblrcp_rn_slowpath_v3,($__internal_1_$__cuda_sm20_div_u64 - $__internal_0_$__cuda_sm20_dblrcp_rn_slowpath_v3)
$__internal_0_$__cuda_sm20_dblrcp_rn_slowpath_v3:
[----:B------:R-:W-:Y:S01]  /*0dd0*/  DSETP.GTU.AND P2, PT, |R14|, +INF , PT ;  /* 0x7ff000000e00742a */ /* 0x000fe20003f4c200 */
[----:B------:R-:W-:-:S13]  /*0de0*/  BSSY.RECONVERGENT B1, `(.L_x_15) ;  /* 0x0000023000017945 */ /* 0x000fda0003800200 */
[----:B------:R-:W-:Y:S05]  /*0df0*/  @P2 BRA `(.L_x_16) ;  /* 0x00000000007c2947 */ /* 0x000fea0003800000 */
[----:B------:R-:W-:-:S04]  /*0e00*/  LOP3.LUT R13, R15, 0x7fffffff, RZ, 0xc0, !PT ;  /* 0x7fffffff0f0d7812 */ /* 0x000fc800078ec0ff */
[----:B------:R-:W-:-:S04]  /*0e10*/  IADD3 R16, PT, PT, R13, -0x1, RZ ;  /* 0xffffffff0d107810 */ /* 0x000fc80007ffe0ff */
[----:B------:R-:W-:-:S13]  /*0e20*/  ISETP.GE.U32.AND P2, PT, R16, 0x7fefffff, PT ;  /* 0x7fefffff1000780c */ /* 0x000fda0003f46070 */
[----:B------:R-:W-:Y:S01]  /*0e30*/  @P2 LOP3.LUT R17, R15, 0x7ff00000, RZ, 0x3c, !PT ;  /* 0x7ff000000f112812 */ /* 0x000fe200078e3cff */
[----:B------:R-:W-:Y:S01]  /*0e40*/  @P2 IMAD.MOV.U32 R16, RZ, RZ, RZ ;  /* 0x000000ffff102224 */ /* 0x000fe200078e00ff */
[----:B------:R-:W-:Y:S06]  /*0e50*/  @P2 BRA `(.L_x_17) ;  /* 0x00000000006c2947 */ /* 0x000fec0003800000 */
[----:B------:R-:W-:-:S13]  /*0e60*/  ISETP.GE.U32.AND P2, PT, R13, 0x1000001, PT ;  /* 0x010000010d00780c */ /* 0x000fda0003f46070 */
[----:B------:R-:W-:Y:S05]  /*0e70*/  @!P2 BRA `(.L_x_18) ;  /* 0x000000000034a947 */ /* 0x000fea0003800000 */
[----:B------:R-:W-:Y:S01]  /*0e80*/  IADD3 R17, PT, PT, R15, -0x3fe00000, RZ ;  /* 0xc02000000f117810 */ /* 0x000fe20007ffe0ff */
[----:B------:R-:W-:-:S03]  /*0e90*/  IMAD.MOV.U32 R16, RZ, RZ, R14 ;  /* 0x000000ffff107224 */ /* 0x000fc600078e000e */
[----:B------:R-:W0:Y:S03]  /*0ea0*/  MUFU.RCP64H R19, R17 ;  /* 0x0000001100137308 */ /* 0x000e260000001800 */
[----:B0-----:R-:W-:-:S08]  /*0eb0*/  DFMA R20, -R16, R18, 1 ;  /* 0x3ff000001014742b */ /* 0x001fd00000000112 */
[----:B------:R-:W-:-:S08]  /*0ec0*/  DFMA R20, R20, R20, R20 ;  /* 0x000000141414722b */ /* 0x000fd00000000014 */
[----:B------:R-:W-:-:S08]  /*0ed0*/  DFMA R20, R18, R20, R18 ;  /* 0x000000141214722b */ /* 0x000fd00000000012 */
[----:B------:R-:W-:-:S08]  /*0ee0*/  DFMA R18, -R16, R20, 1 ;  /* 0x3ff000001012742b */ /* 0x000fd00000000114 */
[----:B------:R-:W-:-:S08]  /*0ef0*/  DFMA R18, R20, R18, R20 ;  /* 0x000000121412722b */ /* 0x000fd00000000014 */
[----:B------:R-:W-:-:S08]  /*0f00*/  DMUL R18, R18, 2.2250738585072013831e-308 ;  /* 0x0010000012127828 */ /* 0x000fd00000000000 */
[----:B------:R-:W-:-:S08]  /*0f10*/  DFMA R14, -R14, R18, 1 ;  /* 0x3ff000000e0e742b */ /* 0x000fd00000000112 */
[----:B------:R-:W-:-:S08]  /*0f20*/  DFMA R14, R14, R14, R14 ;  /* 0x0000000e0e0e722b */ /* 0x000fd0000000000e */
[----:B------:R-:W-:Y:S01]  /*0f30*/  DFMA R16, R18, R14, R18 ;  /* 0x0000000e1210722b */ /* 0x000fe20000000012 */
[----:B------:R-:W-:Y:S10]  /*0f40*/  BRA `(.L_x_17) ;  /* 0x0000000000307947 */ /* 0x000ff40003800000 */
.L_x_18:
[----:B------:R-:W-:Y:S01]  /*0f50*/  DMUL R14, R14, 8.11296384146066816958e+31 ;  /* 0x469000000e0e7828 */ /* 0x000fe20000000000 */
[----:B------:R-:W-:-:S05]  /*0f60*/  MOV R16, R18 ;  /* 0x0000001200107202 */ /* 0x000fca0000000f00 */
[----:B------:R-:W0:Y:S02]  /*0f70*/  MUFU.RCP64H R17, R15 ;  /* 0x0000000f00117308 */ /* 0x000e240000001800 */
[----:B0-----:R-:W-:-:S08]  /*0f80*/  DFMA R18, -R14, R16, 1 ;  /* 0x3ff000000e12742b */ /* 0x001fd00000000110 */
[----:B------:R-:W-:-:S08]  /*0f90*/  DFMA R18, R18, R18, R18 ;  /* 0x000000121212722b */ /* 0x000fd00000000012 */
[----:B------:R-:W-:-:S08]  /*0fa0*/  DFMA R18, R16, R18, R16 ;  /* 0x000000121012722b */ /* 0x000fd00000000010 */
[----:B------:R-:W-:-:S08]  /*0fb0*/  DFMA R16, -R14, R18, 1 ;  /* 0x3ff000000e10742b */ /* 0x000fd00000000112 */
[----:B------:R-:W-:-:S08]  /*0fc0*/  DFMA R16, R18, R16, R18 ;  /* 0x000000101210722b */ /* 0x000fd00000000012 */
[----:B------:R-:W-:Y:S01]  /*0fd0*/  DMUL R16, R16, 8.11296384146066816958e+31 ;  /* 0x4690000010107828 */ /* 0x000fe20000000000 */
[----:B------:R-:W-:Y:S10]  /*0fe0*/  BRA `(.L_x_17) ;  /* 0x0000000000087947 */ /* 0x000ff40003800000 */
.L_x_16:
[----:B------:R-:W-:Y:S01]  /*0ff0*/  LOP3.LUT R17, R15, 0x80000, RZ, 0xfc, !PT ;  /* 0x000800000f117812 */ /* 0x000fe200078efcff */
[----:B------:R-:W-:-:S07]  /*1000*/  IMAD.MOV.U32 R16, RZ, RZ, R14 ;  /* 0x000000ffff107224 */ /* 0x000fce00078e000e */
.L_x_17:
[----:B------:R-:W-:Y:S05]  /*1010*/  BSYNC.RECONVERGENT B1 ;  /* 0x0000000000017941 */ /* 0x000fea0003800200 */
.L_x_15:
[----:B------:R-:W-:Y:S01]  /*1020*/  MOV R14, R8 ;  /* 0x00000008000e7202 */ /* 0x000fe20000000f00 */
[----:B------:R-:W-:Y:S01]  /*1030*/  IMAD.MOV.U32 R15, RZ, RZ, 0x0 ;  /* 0x00000000ff0f7424 */ /* 0x000fe200078e00ff */
[----:B------:R-:W-:Y:S01]  /*1040*/  MOV R18, R16 ;  /* 0x0000001000127202 */ /* 0x000fe20000000f00 */
[----:B------:R-:W-:Y:S02]  /*1050*/  IMAD.MOV.U32 R19, RZ, RZ, R17 ;  /* 0x000000ffff137224 */ /* 0x000fe400078e0011 */
[----:B------:R-:W-:Y:S05]  /*1060*/  RET.REL.NODEC R14 `(_ZN6caffe265_GLOBAL__N__41_tmpxft_00005d70_00000000_7_glu_op_cpp1_ii_497196c410glu_kernelEiiiPKfPf) ;  /* 0xffffffec0ee47950 */ /* 0x000fea0003c3ffff */
        .weak           $__internal_1_$__cuda_sm20_div_u64
        .type           $__internal_1_$__cuda_sm20_div_u64,@function
        .size           $__internal_1_$__cuda_sm20_div_u64,($__internal_2_$__cuda_sm20_rem_u64 - $__internal_1_$__cuda_sm20_div_u64)
$__internal_1_$__cuda_sm20_div_u64:
[----:B------:R-:W-:Y:S01]  /*1070*/  MOV R18, R13 ;  /* 0x0000000d00127202 */ /* 0x000fe20000000f00 */
[----:B------:R-:W-:-:S04]  /*1080*/  IMAD.MOV.U32 R19, RZ, RZ, R9 ;  /* 0x000000ffff137224 */ /* 0x000fc800078e0009 */
[----:B------:R-:W0:Y:S08]  /*1090*/  I2F.U64.RP R14, R18 ;  /* 0x00000012000e7312 */ /* 0x000e300000309000 */
[----:B0-----:R-:W0:Y:S02]  /*10a0*/  MUFU.RCP R14, R14 ;  /* 0x0000000e000e7308 */ /* 0x001e240000001000 */
[----:B0-----:R-:W-:-:S06]  /*10b0*/  IADD3 R6, PT, PT, R14, 0x1ffffffe, RZ ;  /* 0x1ffffffe0e067810 */ /* 0x001fcc0007ffe0ff */
[----:B------:R-:W0:Y:S02]  /*10c0*/  F2I.U64.TRUNC R6, R6 ;  /* 0x0000000600067311 */ /* 0x000e24000020d800 */
[----:B0-----:R-:W-:-:S04]  /*10d0*/  IMAD.WIDE.U32 R16, R6, R13, RZ ;  /* 0x0000000d06107225 */ /* 0x001fc800078e00ff */
[----:B------:R-:W-:Y:S01]  /*10e0*/  IMAD R17, R6, R9, R17 ;  /* 0x0000000906117224 */ /* 0x000fe200078e0211 */
[----:B------:R-:W-:-:S03]  /*10f0*/  IADD3 R21, P0, PT, RZ, -R16, RZ ;  /* 0x80000010ff157210 */ /* 0x000fc60007f1e0ff */
[----:B------:R-:W-:Y:S02]  /*1100*/  IMAD R17, R7, R13, R17 ;  /* 0x0000000d07117224 */ /* 0x000fe400078e0211 */
[----:B------:R-:W-:-:S04]  /*1110*/  IMAD.HI.U32 R16, R6, R21, RZ ;  /* 0x0000001506107227 */ /* 0x000fc800078e00ff */
[----:B------:R-:W-:Y:S01]  /*1120*/  IMAD.X R23, RZ, RZ, ~R17, P0 ;  /* 0x000000ffff177224 */ /* 0x000fe200000e0e11 */
[----:B------:R-:W-:-:S03]  /*1130*/  MOV R17, R6 ;  /* 0x0000000600117202 */ /* 0x000fc60000000f00 */
[-C--:B------:R-:W-:Y:S02]  /*1140*/  IMAD R19, R7, R23.reuse, RZ ;  /* 0x0000001707137224 */ /* 0x080fe400078e02ff */
[----:B------:R-:W-:-:S04]  /*1150*/  IMAD.WIDE.U32 R16, P0, R6, R23, R16 ;  /* 0x0000001706107225 */ /* 0x000fc80007800010 */
[----:B------:R-:W-:-:S04]  /*1160*/  IMAD.HI.U32 R23, R7, R23, RZ ;  /* 0x0000001707177227 */ /* 0x000fc800078e00ff */
[----:B------:R-:W-:-:S04]  /*1170*/  IMAD.HI.U32 R16, P1, R7, R21, R16 ;  /* 0x0000001507107227 */ /* 0x000fc80007820010 */
[----:B------:R-:W-:Y:S01]  /*1180*/  IMAD.X R14, R23, 0x1, R7, P0 ;  /* 0x00000001170e7824 */ /* 0x000fe200000e0607 */
[----:B------:R-:W-:-:S04]  /*1190*/  IADD3 R17, P2, PT, R19, R16, RZ ;  /* 0x0000001013117210 */ /* 0x000fc80007f5e0ff */
[----:B------:R-:W-:Y:S01]  /*11a0*/  IADD3.X R14, PT, PT, RZ, RZ, R14, P2, P1 ;  /* 0x000000ffff0e7210 */ /* 0x000fe200017e240e */
[----:B------:R-:W-:-:S04]  /*11b0*/  IMAD.WIDE.U32 R6, R17, R13, RZ ;  /* 0x0000000d11067225 */ /* 0x000fc800078e00ff */
[----:B------:R-:W-:Y:S01]  /*11c0*/  IMAD R7, R17, R9, R7 ;  /* 0x0000000911077224 */ /* 0x000fe200078e0207 */
[----:B------:R-:W-:-:S03]  /*11d0*/  IADD3 R19, P0, PT, RZ, -R6, RZ ;  /* 0x80000006ff137210 */ /* 0x000fc60007f1e0ff */
[----:B------:R-:W-:Y:S02]  /*11e0*/  IMAD R7, R14, R13, R7 ;  /* 0x0000000d0e077224 */ /* 0x000fe400078e0207 */
[----:B------:R-:W-:-:S03]  /*11f0*/  IMAD.HI.U32 R16, R17, R19, RZ ;  /* 0x0000001311107227 */ /* 0x000fc600078e00ff */
[----:B------:R-:W-:-:S05]  /*1200*/  IADD3.X R7, PT, PT, RZ, ~R7, RZ, P0, !PT ;  /* 0x80000007ff077210 */ /* 0x000fca00007fe4ff */
[----:B------:R-:W-:-:S04]  /*1210*/  IMAD.WIDE.U32 R16, P0, R17, R7, R16 ;  /* 0x0000000711107225 */ /* 0x000fc80007800010 */
[C---:B------:R-:W-:Y:S02]  /*1220*/  IMAD R6, R14.reuse, R7, RZ ;  /* 0x000000070e067224 */ /* 0x040fe400078e02ff */
[----:B------:R-:W-:-:S04]  /*1230*/  IMAD.HI.U32 R17, P1, R14, R19, R16 ;  /* 0x000000130e117227 */ /* 0x000fc80007820010 */
[----:B------:R-:W-:Y:S01]  /*1240*/  IMAD.HI.U32 R7, R14, R7, RZ ;  /* 0x000000070e077227 */ /* 0x000fe200078e00ff */
[----:B------:R-:W-:-:S03]  /*1250*/  IADD3 R17, P2, PT, R6, R17, RZ ;  /* 0x0000001106117210 */ /* 0x000fc60007f5e0ff */
[----:B------:R-:W-:Y:S02]  /*1260*/  IMAD.X R14, R7, 0x1, R14, P0 ;  /* 0x00000001070e7824 */ /* 0x000fe400000e060e */
[----:B------:R-:W-:Y:S02]  /*1270*/  HFMA2 R7, -RZ, RZ, 0, 0 ;  /* 0x00000000ff077431 */ /* 0x000fe400000001ff */
[----:B------:R-:W-:Y:S01]  /*1280*/  IMAD.HI.U32 R6, R17, R0, RZ ;  /* 0x0000000011067227 */ /* 0x000fe200078e00ff */
[----:B------:R-:W-:-:S03]  /*1290*/  IADD3.X R14, PT, PT, RZ, RZ, R14, P2, P1 ;  /* 0x000000ffff0e7210 */ /* 0x000fc600017e240e */
[----:B------:R-:W-:-:S04]  /*12a0*/  IMAD.WIDE.U32 R6, R17, R15, R6 ;  /* 0x0000000f11067225 */ /* 0x000fc800078e0006 */
[C---:B------:R-:W-:Y:S02]  /*12b0*/  IMAD R17, R14.reuse, R15, RZ ;  /* 0x0000000f0e117224 */ /* 0x040fe400078e02ff */
[----:B------:R-:W-:-:S04]  /*12c0*/  IMAD.HI.U32 R6, P0, R14, R0, R6 ;  /* 0x000000000e067227 */ /* 0x000fc80007800006 */
[----:B------:R-:W-:Y:S01]  /*12d0*/  IMAD.HI.U32 R14, R14, R15, RZ ;  /* 0x0000000f0e0e7227 */ /* 0x000fe200078e00ff */
[----:B------:R-:W-:-:S03]  /*12e0*/  IADD3 R16, P1, PT, R17, R6, RZ ;  /* 0x0000000611107210 */ /* 0x000fc60007f3e0ff */
[----:B------:R-:W-:Y:S02]  /*12f0*/  IMAD.X R14, RZ, RZ, R14, P0 ;  /* 0x000000ffff0e7224 */ /* 0x000fe400000e060e */
[----:B------:R-:W-:-:S03]  /*1300*/  IMAD.WIDE.U32 R6, R16, R13, RZ ;  /* 0x0000000d10067225 */ /* 0x000fc600078e00ff */
[----:B------:R-:W-:Y:S01]  /*1310*/  IADD3.X R14, PT, PT, RZ, R14, RZ, P1, !PT ;  /* 0x0000000eff0e7210 */ /* 0x000fe20000ffe4ff */
[----:B------:R-:W-:Y:S01]  /*1320*/  IMAD R7, R16, R9, R7 ;  /* 0x0000000910077224 */ /* 0x000fe200078e0207 */
[----:B------:R-:W-:-:S03]  /*1330*/  IADD3 R18, P1, PT, -R6, R0, RZ ;  /* 0x0000000006127210 */ /* 0x000fc60007f3e1ff */
[-C--:B------:R-:W-:Y:S01]  /*1340*/  IMAD R0, R14, R13.reuse, R7 ;  /* 0x0000000d0e007224 */ /* 0x080fe200078e0207 */
[----:B------:R-:W-:Y:S02]  /*1350*/  ISETP.GE.U32.AND P0, PT, R18, R13, PT ;  /* 0x0000000d1200720c */ /* 0x000fe40003f06070 */
[----:B------:R-:W-:Y:S01]  /*1360*/  IADD3 R6, P2, PT, -R13, R18, RZ ;  /* 0x000000120d067210 */ /* 0x000fe20007f5e1ff */
[----:B------:R-:W-:Y:S01]  /*1370*/  IMAD.X R20, R15, 0x1, ~R0, P1 ;  /* 0x000000010f147824 */ /* 0x000fe200008e0e00 */
[----:B------:R-:W-:-:S04]  /*1380*/  IADD3 R7, P1, PT, R16, 0x1, RZ ;  /* 0x0000000110077810 */ /* 0x000fc80007f3e0ff */
[----:B------:R-:W-:Y:S01]  /*1390*/  ISETP.GE.U32.AND.EX P0, PT, R20, R9, PT, P0 ;  /* 0x000000091400720c */ /* 0x000fe20003f06100 */
[----:B------:R-:W-:Y:S01]  /*13a0*/  IMAD.X R15, RZ, RZ, R14, P1 ;  /* 0x000000ffff0f7224 */ /* 0x000fe200008e060e */
[----:B------:R-:W-:Y:S02]  /*13b0*/  IADD3.X R0, PT, PT, ~R9, R20, RZ, P2, !PT ;  /* 0x0000001409007210 */ /* 0x000fe400017fe5ff */
[----:B------:R-:W-:Y:S02]  /*13c0*/  SEL R6, R6, R18, P0 ;  /* 0x0000001206067207 */ /* 0x000fe40000000000 */
[----:B------:R-:W-:Y:S02]  /*13d0*/  SEL R7, R7, R16, P0 ;  /* 0x0000001007077207 */ /* 0x000fe40000000000 */
[----:B------:R-:W-:Y:S02]  /*13e0*/  SEL R16, R0, R20, P0 ;  /* 0x0000001400107207 */ /* 0x000fe40000000000 */
[----:B------:R-:W-:-:S02]  /*13f0*/  SEL R0, R15, R14, P0 ;  /* 0x0000000e0f007207 */ /* 0x000fc40000000000 */
[----:B------:R-:W-:Y:S02]  /*1400*/  ISETP.GE.U32.AND P0, PT, R6, R13, PT ;  /* 0x0000000d0600720c */ /* 0x000fe40003f06070 */
[----:B------:R-:W-:Y:S02]  /*1410*/  IADD3 R14, P2, PT, R7, 0x1, RZ ;  /* 0x00000001070e7810 */ /* 0x000fe40007f5e0ff */
[----:B------:R-:W-:Y:S02]  /*1420*/  ISETP.NE.U32.AND P1, PT, R13, RZ, PT ;  /* 0x000000ff0d00720c */ /* 0x000fe40003f25070 */
[----:B------:R-:W-:Y:S02]  /*1430*/  ISETP.GE.U32.AND.EX P0, PT, R16, R9, PT, P0 ;  /* 0x000000091000720c */ /* 0x000fe40003f06100 */
[----:B------:R-:W-:Y:S02]  /*1440*/  IADD3.X R15, PT, PT, RZ, R0, RZ, P2, !PT ;  /* 0x00000000ff0f7210 */ /* 0x000fe400017fe4ff */
[----:B------:R-:W-:Y:S01]  /*1450*/  ISETP.NE.AND.EX P1, PT, R9, RZ, PT, P1 ;  /* 0x000000ff0900720c */ /* 0x000fe20003f25310 */
[----:B------:R-:W-:Y:S01]  /*1460*/  IMAD.MOV.U32 R9, RZ, RZ, 0x0 ;  /* 0x00000000ff097424 */ /* 0x000fe200078e00ff */
[----:B------:R-:W-:-:S02]  /*1470*/  SEL R14, R14, R7, P0 ;  /* 0x000000070e0e7207 */ /* 0x000fc40000000000 */
[----:B------:R-:W-:Y:S02]  /*1480*/  SEL R15, R15, R0, P0 ;  /* 0x000000000f0f7207 */ /* 0x000fe40000000000 */
[----:B------:R-:W-:Y:S02]  /*1490*/  SEL R14, R14, 0xffffffff, P1 ;  /* 0xffffffff0e0e7807 */ /* 0x000fe40000800000 */
[----:B------:R-:W-:Y:S01]  /*14a0*/  SEL R15, R15, 0xffffffff, P1 ;  /* 0xffffffff0f0f7807 */ /* 0x000fe20000800000 */
[----:B------:R-:W-:Y:S06]  /*14b0*/  RET.REL.NODEC R8 `(_ZN6caffe265_GLOBAL__N__41_tmpxft_00005d70_00000000_7_glu_op_cpp1_ii_497196c410glu_kernelEiiiPKfPf) ;  /* 0xffffffe808d07950 */ /* 0x000fec0003c3ffff */
        .weak           $__internal_2_$__cuda_sm20_rem_u64
        .type           $__internal_2_$__cuda_sm20_rem_u64,@function
        .size           $__internal_2_$__cuda_sm20_rem_u64,(.L_x_22 - $__internal_2_$__cuda_sm20_rem_u64)
$__internal_2_$__cuda_sm20_rem_u64:
[----:B------:R-:W-:Y:S01]  /*14c0*/  MOV R20, R13 ;  /* 0x0000000d00147202 */ /* 0x000fe20000000f00 */
[----:B------:R-:W-:-:S05]  /*14d0*/  IMAD.MOV.U32 R21, RZ, RZ, R19 ;  /* 0x000000ffff157224 */ /* 0x000fca00078e0013 */
        /* <DEDUP_REMOVED lines=27> */
[----:B------:R-:W-:Y:S02]  /*1690*/  HFMA2 R9, -RZ, RZ, 0, 0 ;  /* 0x00000000ff097431 */ /* 0x000fe400000001ff */
[----:B------:R-:W-:Y:S01]  /*16a0*/  IMAD.HI.U32 R21, R20, R21, RZ ;  /* 0x0000001514157227 */ /* 0x000fe200078e00ff */
[----:B------:R-:W-:-:S03]  /*16b0*/  IADD3 R15, P2, PT, R23, R8, RZ ;  /* 0x00000008170f7210 */ /* 0x000fc60007f5e0ff */
[----:B------:R-:W-:Y:S02]  /*16c0*/  IMAD.X R20, R21, 0x1, R20, P0 ;  /* 0x0000000115147824 */ /* 0x000fe400000e0614 */
[----:B------:R-:W-:-:S03]  /*16d0*/  IMAD.HI.U32 R8, R15, R17, RZ ;  /* 0x000000110f087227 */ /* 0x000fc600078e00ff */
[----:B------:R-:W-:Y:S01]  /*16e0*/  IADD3.X R21, PT, PT, RZ, RZ, R20, P2, P1 ;  /* 0x000000ffff157210 */ /* 0x000fe200017e2414 */
        /* <DEDUP_REMOVED lines=9> */
[----:B------:R-:W-:Y:S02]  /*1780*/  IADD3 R22, P1, PT, -R8, R17, RZ ;  /* 0x0000001108167210 */ /* 0x000fe40007f3e1ff */
[----:B------:R-:W-:Y:S01]  /*1790*/  MOV R17, 0x0 ;  /* 0x0000000000117802 */ /* 0x000fe20000000f00 */
[-C--:B------:R-:W-:Y:S01]  /*17a0*/  IMAD R9, R14, R13.reuse, R20 ;  /* 0x0000000d0e097224 */ /* 0x080fe200078e0214 */
[----:B------:R-:W-:-:S03]  /*17b0*/  ISETP.GE.U32.AND P0, PT, R22, R13, PT ;  /* 0x0000000d1600720c */ /* 0x000fc60003f06070 */
[----:B------:R-:W-:Y:S01]  /*17c0*/  IMAD.X R18, R18, 0x1, ~R9, P1 ;  /* 0x0000000112127824 */ /* 0x000fe200008e0e09 */
[----:B------:R-:W-:-:S04]  /*17d0*/  IADD3 R8, P1, PT, -R13, R22, RZ ;  /* 0x000000160d087210 */ /* 0x000fc80007f3e1ff */
[----:B------:R-:W-:Y:S02]  /*17e0*/  ISETP.GE.U32.AND.EX P0, PT, R18, R19, PT, P0 ;  /* 0x000000131200720c */ /* 0x000fe40003f06100 */
[----:B------:R-:W-:Y:S02]  /*17f0*/  IADD3.X R14, PT, PT, ~R19, R18, RZ, P1, !PT ;  /* 0x00000012130e7210 */ /* 0x000fe40000ffe5ff */
[----:B------:R-:W-:Y:S02]  /*1800*/  SEL R8, R8, R22, P0 ;  /* 0x0000001608087207 */ /* 0x000fe40000000000 */
[----:B------:R-:W-:Y:S02]  /*1810*/  SEL R14, R14, R18, P0 ;  /* 0x000000120e0e7207 */ /* 0x000fe40000000000 */
[C---:B------:R-:W-:Y:S01]  /*1820*/  ISETP.GE.U32.AND P0, PT, R8.reuse, R13, PT ;  /* 0x0000000d0800720c */ /* 0x040fe20003f06070 */
[----:B------:R-:W-:Y:S01]  /*1830*/  IMAD.IADD R9, R8, 0x1, -R13 ;  /* 0x0000000108097824 */ /* 0x000fe200078e0a0d */
[----:B------:R-:W-:-:S02]  /*1840*/  ISETP.NE.U32.AND P1, PT, R13, RZ, PT ;  /* 0x000000ff0d00720c */ /* 0x000fc40003f25070 */
[----:B------:R-:W-:Y:S02]  /*1850*/  ISETP.GE.U32.AND.EX P0, PT, R14, R19, PT, P0 ;  /* 0x000000130e00720c */ /* 0x000fe40003f06100 */
[----:B------:R-:W-:Y:S02]  /*1860*/  ISETP.NE.AND.EX P1, PT, R19, RZ, PT, P1 ;  /* 0x000000ff1300720c */ /* 0x000fe40003f25310 */
[----:B------:R-:W-:-:S04]  /*1870*/  SEL R9, R9, R8, P0 ;  /* 0x0000000809097207 */ /* 0x000fc80000000000 */
[----:B------:R-:W-:Y:S01]  /*1880*/  SEL R9, R9, 0xffffffff, P1 ;  /* 0xffffffff09097807 */ /* 0x000fe20000800000 */
[----:B------:R-:W-:Y:S06]  /*1890*/  RET.REL.NODEC R16 `(_ZN6caffe265_GLOBAL__N__41_tmpxft_00005d70_00000000_7_glu_op_cpp1_ii_497196c410glu_kernelEiiiPKfPf) ;  /* 0xffffffe410d87950 */ /* 0x000fec0003c3ffff */
.L_x_19:
[----:B------:R-:W-:-:S00]  /*18a0*/  BRA `(.L_x_19) ;  /* 0xfffffffc00fc7947 */ /* 0x000fc0000383ffff */
[----:B------:R-:W-:-:S00]  /*18b0*/  NOP ;  /* 0x0000000000007918 */ /* 0x000fc00000000000 */
        /* <DEDUP_REMOVED lines=12> */
.L_x_22:


//--------------------- .nv.shared.reserved.0     --------------------------
	.section	.nv.shared.reserved.0,"aw",@nobits
	.weak		__nv_reservedSMEM_offset_0_alias
	.size		__nv_reservedSMEM_offset_0_alias, 0, 64
	.other		__nv_reservedSMEM_offset_0_alias,@"STO_CUDA_RESERVED_SHARED STV_DEFAULT"
__nv_reservedSMEM_offset_0_alias:
	.zero		0
	.zero		64


//--------------------- .nv.global                --------------------------
	.section	.nv.global,"aw",@nobits
	.align	8
.nv.global:
	.type		_ZTVN10__cxxabiv120__function_type_infoE,@object
	.size		_ZTVN10__cxxabiv120__function_type_infoE,(_ZTVN10__cxxabiv120__si_class_type_infoE - _ZTVN10__cxxabiv120__function_type_infoE)
_ZTVN10__cxxabiv120__function_type_infoE:
	.zero		8
	.type		_ZTVN10__cxxabiv120__si_class_type_infoE,@object
	.size		_ZTVN10__cxxabiv120__si_class_type_infoE,(_ZTTNSt7__cxx1119basic_ostringstreamIcSt11char_traitsIcESaIcEEE - _ZTVN10__cxxabiv120__si_class_type_infoE)
_ZTVN10__cxxabiv120__si_class_type_infoE:
	.zero		8
	.type		_ZTTNSt7__cxx1119basic_ostringstreamIcSt11char_traitsIcESaIcEEE,@object
	.size		_ZTTNSt7__cxx1119basic_ostringstreamIcSt11char_traitsIcESaIcEEE,(_ZTVN10__cxxabiv117__class_type_infoE - _ZTTNSt7__cxx1119basic_ostringstreamIcSt11char_traitsIcESaIcEEE)
_ZTTNSt7__cxx1119basic_ostringstreamIcSt11char_traitsIcESaIcEEE:
	.zero		8
	.type		_ZTVN10__cxxabiv117__class_type_infoE,@object
	.size		_ZTVN10__cxxabiv117__class_type_infoE,(_ZTTSo - _ZTVN10__cxxabiv117__class_type_infoE)
_ZTVN10__cxxabiv117__class_type_infoE:
	.zero		8
	.type		_ZTTSo,@object
	.size		_ZTTSo,(_ZTVN10__cxxabiv119__pointer_type_infoE - _ZTTSo)
_ZTTSo:
	.zero		8
	.type		_ZTVN10__cxxabiv119__pointer_type_infoE,@object
	.size		_ZTVN10__cxxabiv119__pointer_type_infoE,(_ZTVSt9basic_iosIcSt11char_traitsIcEE - _ZTVN10__cxxabiv119__pointer_type_infoE)
_ZTVN10__cxxabiv119__pointer_type_infoE:
	.zero		8
	.type		_ZTVSt9basic_iosIcSt11char_traitsIcEE,@object
	.size		_ZTVSt9basic_iosIcSt11char_traitsIcEE,(_ZTVN3c105ErrorE - _ZTVSt9basic_iosIcSt11char_traitsIcEE)
_ZTVSt9basic_iosIcSt11char_traitsIcEE:
	.zero		32
	.type		_ZTVN3c105ErrorE,@object
	.size		_ZTVN3c105ErrorE,(_ZTVSt15basic_streambufIcSt11char_traitsIcEE - _ZTVN3c105ErrorE)
_ZTVN3c105ErrorE:
	.zero		40
	.type		_ZTVSt15basic_streambufIcSt11char_traitsIcEE,@object
	.size		_ZTVSt15basic_streambufIcSt11char_traitsIcEE,(_ZTVNSt7__cxx1115basic_stringbufIcSt11char_traitsIcESaIcEEE - _ZTVSt15basic_streambufIcSt11char_traitsIcEE)
_ZTVSt15basic_streambufIcSt11char_traitsIcEE:
	.zero		128
	.type		_ZTVNSt7__cxx1115basic_stringbufIcSt11char_traitsIcESaIcEEE,@object
	.size		_ZTVNSt7__cxx1115basic_stringbufIcSt11char_traitsIcESaIcEEE,(_ZTVN6caffe28OperatorINS_11CUDAContextEEE - _ZTVNSt7__cxx1115basic_stringbufIcSt11char_traitsIcESaIcEEE)
_ZTVNSt7__cxx1115basic_stringbufIcSt11char_traitsIcESaIcEEE:
	.zero		128
	.type		_ZTVN6caffe28OperatorINS_11CUDAContextEEE,@object
	.size		_ZTVN6caffe28OperatorINS_11CUDAContextEEE,(_ZTVN6caffe25GluOpIfNS_11CUDAContextEEE - _ZTVN6caffe28OperatorINS_11CUDAContextEEE)
_ZTVN6caffe28OperatorINS_11CUDAContextEEE:
	.zero		136
	.type		_ZTVN6caffe25GluOpIfNS_11CUDAContextEEE,@object
	.size		_ZTVN6caffe25GluOpIfNS_11CUDAContextEEE,(.L_11 - _ZTVN6caffe25GluOpIfNS_11CUDAContextEEE)
_ZTVN6caffe25GluOpIfNS_11CUDAContextEEE:
	.zero		136
.L_11:


//--------------------- .nv.constant0._ZN6caffe265_GLOBAL__N__41_tmpxft_00005d70_00000000_7_glu_op_cpp1_ii_497196c410glu_kernelEiiiPKfPf --------------------------
	.section	.nv.constant0._ZN6caffe265_GLOBAL__N__41_tmpxft_00005d70_00000000_7_glu_op_cpp1_ii_497196c410glu_kernelEiiiPKfPf,"a",@progbits
	.sectionflags	@""
	.align	4
.nv.constant0._ZN6caffe265_GLOBAL__N__41_tmpxft_00005d70_00000000_7_glu_op_cpp1_ii_497196c410glu_kernelEiiiPKfPf:
	.zero		928


//--------------------- SYMBOLS --------------------------

	.type		.nv.reservedSmem.offset0,@object
	.size		.nv.reservedSmem.offset0,0x4
